//
// Generated by NVIDIA NVVM Compiler
//
// Compiler Build ID: CL-36424714
// Cuda compilation tools, release 13.0, V13.0.88
// Based on NVVM 20.0.0
//

.version 9.0
.target sm_100
.address_size 64

	// .globl	_Z15factorialKernelv
.extern .func  (.param .b32 func_retval0) vprintf
(
	.param .b64 vprintf_param_0,
	.param .b64 vprintf_param_1
)
;
.global .align 1 .b8 $str[8] = {37, 100, 33, 61, 37, 100, 10};

.visible .entry _Z15factorialKernelv()
{
	.local .align 8 .b8 	__local_depot0[8];
	.reg .b64 	%SP;
	.reg .b64 	%SPL;
	.reg .pred 	%p<5>;
	.reg .b32 	%r<45>;
	.reg .b64 	%rd<5>;

	mov.u64 	%SPL, __local_depot0;
	cvta.local.u64 	%SP, %SPL;
	mov.u32 	%r24, %tid.x;
	add.s32 	%r1, %r24, 1;
	and.b32  	%r2, %r1, 3;
	setp.lt.u32 	%p1, %r24, 3;
	mov.b32 	%r42, 1;
	mov.u32 	%r44, %r42;
	@%p1 bra 	$L__BB0_4;
	and.b32  	%r27, %r1, 2044;
	neg.s32 	%r35, %r27;
	mov.b32 	%r44, 1;
	mov.b32 	%r36, 2;
$L__BB0_2:
	add.s32 	%r28, %r36, -1;
	mul.lo.s32 	%r29, %r28, %r44;
	add.s32 	%r30, %r36, 2;
	mul.lo.s32 	%r31, %r36, %r29;
	mad.lo.s32 	%r32, %r31, %r36, %r31;
	mul.lo.s32 	%r44, %r30, %r32;
	add.s32 	%r36, %r36, 4;
	add.s32 	%r35, %r35, 4;
	setp.ne.s32 	%p2, %r35, 0;
	@%p2 bra 	$L__BB0_2;
	add.s32 	%r42, %r36, -1;
$L__BB0_4:
	setp.eq.s32 	%p3, %r2, 0;
	@%p3 bra 	$L__BB0_7;
	neg.s32 	%r41, %r2;
$L__BB0_6:
	.pragma "nounroll";
	mul.lo.s32 	%r44, %r42, %r44;
	add.s32 	%r42, %r42, 1;
	add.s32 	%r41, %r41, 1;
	setp.ne.s32 	%p4, %r41, 0;
	@%p4 bra 	$L__BB0_6;
$L__BB0_7:
	add.u64 	%rd1, %SP, 0;
	add.u64 	%rd2, %SPL, 0;
	st.local.v2.u32 	[%rd2], {%r1, %r44};
	mov.u64 	%rd3, $str;
	cvta.global.u64 	%rd4, %rd3;
	{ // callseq 0, 0
	.param .b64 param0;
	st.param.b64 	[param0], %rd4;
	.param .b64 param1;
	st.param.b64 	[param1], %rd1;
	.param .b32 retval0;
	call.uni (retval0), 
	vprintf, 
	(
	param0, 
	param1
	);
	ld.param.b32 	%r33, [retval0];
	} // callseq 0
	ret;

}


// ===== COMPILED SASS (sm_100) =====

	.target	sm_100

	.elftype	@"ET_EXEC"


//--------------------- .note.nv.tkinfo           --------------------------
	.section	.note.nv.tkinfo,"",@"SHT_NOTE"
	.sectionflags	@"SHF_NOTE_NV_TKINFO"
	.tkinfo
        /*0018*/ 	.word	0x00000002
        /*0030*/ 	.string	""
        /*0030*/ 	.string	"ptxas"
        /*0030*/ 	.string	"Cuda compilation tools, release 13.0, V13.0.88"
        /*0030*/ 	.string	"Build cuda_13.0.r13.0/compiler.36424714_0"
        /*0030*/ 	.string	"-arch sm_100 -m 64 "



//--------------------- .note.nv.cuinfo           --------------------------
	.section	.note.nv.cuinfo,"",@"SHT_NOTE"
	.sectionflags	@"SHF_NOTE_NV_CUINFO"
        /*0018*/ 	.short	0x0002
        /*001a*/ 	.short	0x0064
        /*001c*/ 	.short	0x0082
	.zero		2


//--------------------- .nv.info                  --------------------------
	.section	.nv.info,"",@"SHT_CUDA_INFO"
	.align	4


	//----- nvinfo : EIATTR_REGCOUNT
	.align		4
        /*0000*/ 	.byte	0x04, 0x2f
        /*0002*/ 	.short	(.L_2 - .L_1)
	.align		4
.L_1:
        /*0004*/ 	.word	index@(_Z15factorialKernelv)
        /*0008*/ 	.word	0x00000018


	//----- nvinfo : EIATTR_FRAME_SIZE
	.align		4
.L_2:
        /*000c*/ 	.byte	0x04, 0x11
        /*000e*/ 	.short	(.L_4 - .L_3)
	.align		4
.L_3:
        /*0010*/ 	.word	index@(_Z15factorialKernelv)
        /*0014*/ 	.word	0x00000008


	//----- nvinfo : EIATTR_MIN_STACK_SIZE
	.align		4
.L_4:
        /*0018*/ 	.byte	0x04, 0x12
        /*001a*/ 	.short	(.L_6 - .L_5)
	.align		4
.L_5:
        /*001c*/ 	.word	index@(_Z15factorialKernelv)
        /*0020*/ 	.word	0x00000008
.L_6:


//--------------------- .nv.compat                --------------------------
	.section	.nv.compat,"",@"SHT_CUDA_COMPAT_INFO"
	.align	4
        /*0000*/ 	.byte	0x02, 0x09, 0x00, 0x00, 0x02, 0x02, 0x01, 0x00, 0x02, 0x05, 0x05, 0x00, 0x03, 0x07, 0x01, 0x01
        /*0010*/ 	.byte	0x02, 0x03, 0x00, 0x00, 0x02, 0x06, 0x01, 0x00, 0x04, 0x0b, 0x08, 0x00, 0x09, 0x00, 0x00, 0x00
        /*0020*/ 	.byte	0x00, 0x00, 0x00, 0x00


//--------------------- .nv.info._Z15factorialKernelv --------------------------
	.section	.nv.info._Z15factorialKernelv,"",@"SHT_CUDA_INFO"
	.sectionflags	@""
	.align	4


	//----- nvinfo : EIATTR_CUDA_API_VERSION
	.align		4
        /*0000*/ 	.byte	0x04, 0x37
        /*0002*/ 	.short	(.L_8 - .L_7)
.L_7:
        /*0004*/ 	.word	0x00000082


	//----- nvinfo : EIATTR_SPARSE_MMA_MASK
	.align		4
.L_8:
        /*0008*/ 	.byte	0x03, 0x50
        /*000a*/ 	.short	0x0000


	//----- nvinfo : EIATTR_MAXREG_COUNT
	.align		4
        /*000c*/ 	.byte	0x03, 0x1b
        /*000e*/ 	.short	0x00ff


	//----- nvinfo : EIATTR_EXTERNS
	.align		4
        /*0010*/ 	.byte	0x04, 0x0f
        /*0012*/ 	.short	(.L_10 - .L_9)


	//   ....[0]....
	.align		4
.L_9:
        /*0014*/ 	.word	index@(vprintf)


	//----- nvinfo : EIATTR_MERCURY_ISA_VERSION
	.align		4
.L_10:
        /*0018*/ 	.byte	0x03, 0x5f
        /*001a*/ 	.short	0x0101


	//----- nvinfo : EIATTR_VRC_CTA_INIT_COUNT
	.align		4
        /*001c*/ 	.byte	0x02, 0x4a
	.zero		1
	.zero		1


	//----- nvinfo : EIATTR_SYSCALL_OFFSETS
	.align		4
        /*0020*/ 	.byte	0x04, 0x46
        /*0022*/ 	.short	(.L_12 - .L_11)


	//   ....[0]....
.L_11:
        /*0024*/ 	.word	0x00000700


	//----- nvinfo : EIATTR_EXIT_INSTR_OFFSETS
	.align		4
.L_12:
        /*0028*/ 	.byte	0x04, 0x1c
        /*002a*/ 	.short	(.L_14 - .L_13)


	//   ....[0]....
.L_13:
        /*002c*/ 	.word	0x00000710


	//----- nvinfo : EIATTR_CRS_STACK_SIZE
	.align		4
.L_14:
        /*0030*/ 	.byte	0x04, 0x1e
        /*0032*/ 	.short	(.L_16 - .L_15)
.L_15:
        /*0034*/ 	.word	0x00000000


	//----- nvinfo : EIATTR_SW_WAR
	.align		4
.L_16:
        /*0038*/ 	.byte	0x04, 0x36
        /*003a*/ 	.short	(.L_18 - .L_17)
.L_17:
        /*003c*/ 	.word	0x00000008
.L_18:


//--------------------- .nv.callgraph             --------------------------
	.section	.nv.callgraph,"",@"SHT_CUDA_CALLGRAPH"
	.align	4
	.sectionentsize	8
	.align		4
        /*0000*/ 	.word	0x00000000
	.align		4
        /*0004*/ 	.word	0xffffffff
	.align		4
        /*0008*/ 	.word	index@(_Z15factorialKernelv)
	.align		4
        /*000c*/ 	.word	index@(vprintf)
	.align		4
        /*0010*/ 	.word	0x00000000
	.align		4
        /*0014*/ 	.word	0xfffffffe
	.align		4
        /*0018*/ 	.word	0x00000000
	.align		4
        /*001c*/ 	.word	0xfffffffd
	.align		4
        /*0020*/ 	.word	0x00000000
	.align		4
        /*0024*/ 	.word	0xfffffffc


//--------------------- .nv.constant4             --------------------------
	.section	.nv.constant4,"a",@progbits
	.align	8
	.align		8
.nv.constant4:
        /*0000*/ 	.dword	vprintf
	.align		8
        /*0008*/ 	.dword	$str


//--------------------- .text._Z15factorialKernelv --------------------------
	.section	.text._Z15factorialKernelv,"ax",@progbits
	.align	128
        .global         _Z15factorialKernelv
        .type           _Z15factorialKernelv,@function
        .size           _Z15factorialKernelv,(.L_x_15 - _Z15factorialKernelv)
        .other          _Z15factorialKernelv,@"STO_CUDA_ENTRY STV_DEFAULT"
_Z15factorialKernelv:
.text._Z15factorialKernelv:
[----:B------:R-:W0:Y:S01]  /*0000*/  LDC R1, c[0x0][0x37c] ;  /* 0x0000df00ff017b82 */ /* 0x000e220000000800 */
[----:B------:R-:W1:Y:S01]  /*0010*/  S2R R2, SR_TID.X ;  /* 0x0000000000027919 */ /* 0x000e620000002100 */
[----:B------:R-:W2:Y:S01]  /*0020*/  LDCU UR4, c[0x0][0x2f8] ;  /* 0x00005f00ff0477ac */ /* 0x000ea20008000800 */
[----:B0-----:R-:W-:Y:S01]  /*0030*/  IADD3 R1, PT, PT, R1, -0x8, RZ ;  /* 0xfffffff801017810 */ /* 0x001fe20007ffe0ff */
[----:B------:R-:W-:Y:S01]  /*0040*/  BSSY.RECONVERGENT B1, `(.L_x_0) ;  /* 0x000005a000017945 */ /* 0x000fe20003800200 */
[----:B------:R-:W-:Y:S01]  /*0050*/  HFMA2 R8, -RZ, RZ, 0, 5.9604644775390625e-08 ;  /* 0x00000001ff087431 */ /* 0x000fe200000001ff */
[----:B------:R-:W0:Y:S01]  /*0060*/  LDCU UR5, c[0x0][0x2fc] ;  /* 0x00005f80ff0577ac */ /* 0x000e220008000800 */
[----:B------:R-:W-:Y:S01]  /*0070*/  IMAD.MOV.U32 R3, RZ, RZ, 0x1 ;  /* 0x00000001ff037424 */ /* 0x000fe200078e00ff */
[----:B--2---:R-:W-:-:S04]  /*0080*/  IADD3 R6, P1, PT, R1, UR4, RZ ;  /* 0x0000000401067c10 */ /* 0x004fc8000ff3e0ff */
[----:B0-----:R-:W-:Y:S02]  /*0090*/  IADD3.X R7, PT, PT, RZ, UR5, RZ, P1, !PT ;  /* 0x00000005ff077c10 */ /* 0x001fe40008ffe4ff */
[C---:B-1----:R-:W-:Y:S01]  /*00a0*/  ISETP.GE.U32.AND P0, PT, R2.reuse, 0x3, PT ;  /* 0x000000030200780c */ /* 0x042fe20003f06070 */
[----:B------:R-:W-:-:S05]  /*00b0*/  VIADD R2, R2, 0x1 ;  /* 0x0000000102027836 */ /* 0x000fca0000000000 */
[----:B------:R-:W-:-:S07]  /*00c0*/  LOP3.LUT R4, R2, 0x3, RZ, 0xc0, !PT ;  /* 0x0000000302047812 */ /* 0x000fce00078ec0ff */
[----:B------:R-:W-:Y:S05]  /*00d0*/  @!P0 BRA `(.L_x_1) ;  /* 0x0000000400408947 */ /* 0x000fea0003800000 */
[----:B------:R-:W-:Y:S01]  /*00e0*/  LOP3.LUT R0, R2, 0x7fc, RZ, 0xc0, !PT ;  /* 0x000007fc02007812 */ /* 0x000fe200078ec0ff */
[----:B------:R-:W-:Y:S01]  /*00f0*/  BSSY.RECONVERGENT B0, `(.L_x_2) ;  /* 0x000004d000007945 */ /* 0x000fe20003800200 */
[----:B------:R-:W-:Y:S01]  /*0100*/  MOV R5, 0x2 ;  /* 0x0000000200057802 */ /* 0x000fe20000000f00 */
[----:B------:R-:W-:Y:S02]  /*0110*/  IMAD.MOV.U32 R3, RZ, RZ, 0x1 ;  /* 0x00000001ff037424 */ /* 0x000fe400078e00ff */
[----:B------:R-:W-:-:S05]  /*0120*/  IMAD.MOV R0, RZ, RZ, -R0 ;  /* 0x000000ffff007224 */ /* 0x000fca00078e0a00 */
[----:B------:R-:W-:-:S13]  /*0130*/  ISETP.GE.AND P0, PT, R0, RZ, PT ;  /* 0x000000ff0000720c */ /* 0x000fda0003f06270 */
[----:B------:R-:W-:Y:S05]  /*0140*/  @P0 BRA `(.L_x_3) ;  /* 0x0000000000f40947 */ /* 0x000fea0003800000 */
[----:B------:R-:W-:Y:S01]  /*0150*/  IADD3 R8, PT, PT, -R0, RZ, RZ ;  /* 0x000000ff00087210 */ /* 0x000fe20007ffe1ff */
[----:B------:R-:W-:Y:S01]  /*0160*/  BSSY.RECONVERGENT B2, `(.L_x_4) ;  /* 0x0000024000027945 */ /* 0x000fe20003800200 */
[----:B------:R-:W-:Y:S02]  /*0170*/  PLOP3.LUT P0, PT, PT, PT, PT, 0x80, 0x8 ;  /* 0x000000000008781c */ /* 0x000fe40003f0f070 */
[----:B------:R-:W-:-:S13]  /*0180*/  ISETP.GT.AND P1, PT, R8, 0xc, PT ;  /* 0x0000000c0800780c */ /* 0x000fda0003f24270 */
[----:B------:R-:W-:Y:S05]  /*0190*/  @!P1 BRA `(.L_x_5) ;  /* 0x0000000000809947 */ /* 0x000fea0003800000 */
[----:B------:R-:W-:-:S13]  /*01a0*/  PLOP3.LUT P0, PT, PT, PT, PT, 0x8, 0x80 ;  /* 0x000000000080781c */ /* 0x000fda0003f0e170 */
.L_x_6:
[C---:B------:R-:W-:Y:S01]  /*01b0*/  IADD3 R8, PT, PT, R5.reuse, -0x1, RZ ;  /* 0xffffffff05087810 */ /* 0x040fe20007ffe0ff */
[----:B------:R-:W-:Y:S01]  /*01c0*/  VIADD R0, R0, 0x10 ;  /* 0x0000001000007836 */ /* 0x000fe20000000000 */
[----:B------:R-:W-:-:S03]  /*01d0*/  IADD3 R10, PT, PT, R5, 0x3, RZ ;  /* 0x00000003050a7810 */ /* 0x000fc60007ffe0ff */
[----:B------:R-:W-:Y:S01]  /*01e0*/  IMAD R8, R8, R3, RZ ;  /* 0x0000000308087224 */ /* 0x000fe200078e02ff */
[----:B------:R-:W-:Y:S01]  /*01f0*/  ISETP.GE.AND P1, PT, R0, -0xc, PT ;  /* 0xfffffff40000780c */ /* 0x000fe20003f26270 */
[----:B------:R-:W-:Y:S02]  /*0200*/  VIADD R3, R5, 0x2 ;  /* 0x0000000205037836 */ /* 0x000fe40000000000 */
[----:B------:R-:W-:-:S04]  /*0210*/  IMAD R8, R8, R5, RZ ;  /* 0x0000000508087224 */ /* 0x000fc800078e02ff */
[----:B------:R-:W-:-:S04]  /*0220*/  IMAD R8, R8, R5, R8 ;  /* 0x0000000508087224 */ /* 0x000fc800078e0208 */
[----:B------:R-:W-:Y:S01]  /*0230*/  IMAD R3, R3, R8, RZ ;  /* 0x0000000803037224 */ /* 0x000fe200078e02ff */
[----:B------:R-:W-:-:S03]  /*0240*/  IADD3 R8, PT, PT, R5, 0x4, RZ ;  /* 0x0000000405087810 */ /* 0x000fc60007ffe0ff */
[----:B------:R-:W-:Y:S01]  /*0250*/  IMAD R3, R3, R10, RZ ;  /* 0x0000000a03037224 */ /* 0x000fe200078e02ff */
[----:B------:R-:W-:-:S03]  /*0260*/  IADD3 R10, PT, PT, R5, 0x7, RZ ;  /* 0x00000007050a7810 */ /* 0x000fc60007ffe0ff */
[C---:B------:R-:W-:Y:S02]  /*0270*/  IMAD R9, R8.reuse, R3, RZ ;  /* 0x0000000308097224 */ /* 0x040fe400078e02ff */
[----:B------:R-:W-:Y:S02]  /*0280*/  VIADD R3, R5, 0x6 ;  /* 0x0000000605037836 */ /* 0x000fe40000000000 */
        /* <DEDUP_REMOVED lines=10> */
[----:B------:R-:W-:-:S04]  /*0330*/  IMAD R3, R3, R10, RZ ;  /* 0x0000000a03037224 */ /* 0x000fc800078e02ff */
[C---:B------:R-:W-:Y:S01]  /*0340*/  IMAD R9, R8.reuse, R3, RZ ;  /* 0x0000000308097224 */ /* 0x040fe200078e02ff */
[C---:B------:R-:W-:Y:S02]  /*0350*/  IADD3 R3, PT, PT, R5.reuse, 0xe, RZ ;  /* 0x0000000e05037810 */ /* 0x040fe40007ffe0ff */
[----:B------:R-:W-:Y:S01]  /*0360*/  IADD3 R5, PT, PT, R5, 0x10, RZ ;  /* 0x0000001005057810 */ /* 0x000fe20007ffe0ff */
[----:B------:R-:W-:-:S04]  /*0370*/  IMAD R8, R8, R9, R9 ;  /* 0x0000000908087224 */ /* 0x000fc800078e0209 */
[----:B------:R-:W-:Y:S01]  /*0380*/  IMAD R3, R3, R8, RZ ;  /* 0x0000000803037224 */ /* 0x000fe200078e02ff */
[----:B------:R-:W-:Y:S06]  /*0390*/  @!P1 BRA `(.L_x_6) ;  /* 0xfffffffc00849947 */ /* 0x000fec000383ffff */
.L_x_5:
[----:B------:R-:W-:Y:S05]  /*03a0*/  BSYNC.RECONVERGENT B2 ;  /* 0x0000000000027941 */ /* 0x000fea0003800200 */
.L_x_4:
[----:B------:R-:W-:Y:S01]  /*03b0*/  IMAD.MOV R8, RZ, RZ, -R0 ;  /* 0x000000ffff087224 */ /* 0x000fe200078e0a00 */
[----:B------:R-:W-:Y:S04]  /*03c0*/  BSSY.RECONVERGENT B2, `(.L_x_7) ;  /* 0x0000013000027945 */ /* 0x000fe80003800200 */
[----:B------:R-:W-:-:S13]  /*03d0*/  ISETP.GT.AND P1, PT, R8, 0x4, PT ;  /* 0x000000040800780c */ /* 0x000fda0003f24270 */
[----:B------:R-:W-:Y:S05]  /*03e0*/  @!P1 BRA `(.L_x_8) ;  /* 0x0000000000409947 */ /* 0x000fea0003800000 */
[C---:B------:R-:W-:Y:S01]  /*03f0*/  IADD3 R8, PT, PT, R5.reuse, -0x1, RZ ;  /* 0xffffffff05087810 */ /* 0x040fe20007ffe0ff */
[----:B------:R-:W-:Y:S01]  /*0400*/  VIADD R10, R5, 0x3 ;  /* 0x00000003050a7836 */ /* 0x000fe20000000000 */
[----:B------:R-:W-:Y:S01]  /*0410*/  PLOP3.LUT P0, PT, PT, PT, PT, 0x8, 0x80 ;  /* 0x000000000080781c */ /* 0x000fe20003f0e170 */
[----:B------:R-:W-:Y:S02]  /*0420*/  VIADD R0, R0, 0x8 ;  /* 0x0000000800007836 */ /* 0x000fe40000000000 */
[----:B------:R-:W-:Y:S01]  /*0430*/  IMAD R8, R3, R8, RZ ;  /* 0x0000000803087224 */ /* 0x000fe200078e02ff */
[----:B------:R-:W-:-:S03]  /*0440*/  IADD3 R3, PT, PT, R5, 0x2, RZ ;  /* 0x0000000205037810 */ /* 0x000fc60007ffe0ff */
[----:B------:R-:W-:-:S04]  /*0450*/  IMAD R8, R5, R8, RZ ;  /* 0x0000000805087224 */ /* 0x000fc800078e02ff */
        /* <DEDUP_REMOVED lines=8> */
[----:B------:R-:W-:-:S07]  /*04e0*/  IMAD R3, R3, R8, RZ ;  /* 0x0000000803037224 */ /* 0x000fce00078e02ff */
.L_x_8:
[----:B------:R-:W-:Y:S05]  /*04f0*/  BSYNC.RECONVERGENT B2 ;  /* 0x0000000000027941 */ /* 0x000fea0003800200 */
.L_x_7:
[----:B------:R-:W-:-:S13]  /*0500*/  ISETP.NE.OR P0, PT, R0, RZ, P0 ;  /* 0x000000ff0000720c */ /* 0x000fda0000705670 */
[----:B------:R-:W-:Y:S05]  /*0510*/  @!P0 BRA `(.L_x_9) ;  /* 0x0000000000288947 */ /* 0x000fea0003800000 */
.L_x_3:
[----:B------:R-:W-:Y:S01]  /*0520*/  VIADD R0, R0, 0x4 ;  /* 0x0000000400007836 */ /* 0x000fe20000000000 */
[----:B------:R-:W-:-:S04]  /*0530*/  IADD3 R8, PT, PT, R5, -0x1, RZ ;  /* 0xffffffff05087810 */ /* 0x000fc80007ffe0ff */
[----:B------:R-:W-:Y:S01]  /*0540*/  ISETP.NE.AND P0, PT, R0, RZ, PT ;  /* 0x000000ff0000720c */ /* 0x000fe20003f05270 */
[----:B------:R-:W-:Y:S01]  /*0550*/  IMAD R8, R8, R3, RZ ;  /* 0x0000000308087224 */ /* 0x000fe200078e02ff */
[----:B------:R-:W-:-:S03]  /*0560*/  IADD3 R3, PT, PT, R5, 0x2, RZ ;  /* 0x0000000205037810 */ /* 0x000fc60007ffe0ff */
[----:B------:R-:W-:-:S04]  /*0570*/  IMAD R8, R8, R5, RZ ;  /* 0x0000000508087224 */ /* 0x000fc800078e02ff */
[----:B------:R-:W-:Y:S01]  /*0580*/  IMAD R8, R8, R5, R8 ;  /* 0x0000000508087224 */ /* 0x000fe200078e0208 */
[----:B------:R-:W-:-:S03]  /*0590*/  IADD3 R5, PT, PT, R5, 0x4, RZ ;  /* 0x0000000405057810 */ /* 0x000fc60007ffe0ff */
[----:B------:R-:W-:Y:S01]  /*05a0*/  IMAD R3, R3, R8, RZ ;  /* 0x0000000803037224 */ /* 0x000fe200078e02ff */
[----:B------:R-:W-:Y:S06]  /*05b0*/  @P0 BRA `(.L_x_3) ;  /* 0xfffffffc00d80947 */ /* 0x000fec000383ffff */
.L_x_9:
[----:B------:R-:W-:Y:S05]  /*05c0*/  BSYNC.RECONVERGENT B0 ;  /* 0x0000000000007941 */ /* 0x000fea0003800200 */
.L_x_2:
[----:B------:R-:W-:-:S07]  /*05d0*/  VIADD R8, R5, 0xffffffff ;  /* 0xffffffff05087836 */ /* 0x000fce0000000000 */
.L_x_1:
[----:B------:R-:W-:Y:S05]  /*05e0*/  BSYNC.RECONVERGENT B1 ;  /* 0x0000000000017941 */ /* 0x000fea0003800200 */
.L_x_0:
[----:B------:R-:W-:Y:S01]  /*05f0*/  ISETP.NE.AND P0, PT, R4, RZ, PT ;  /* 0x000000ff0400720c */ /* 0x000fe20003f05270 */
[----:B------:R-:W-:Y:S01]  /*0600*/  BSSY.RECONVERGENT B0, `(.L_x_10) ;  /* 0x0000009000007945 */ /* 0x000fe20003800200 */
[----:B------:R-:W-:-:S11]  /*0610*/  MOV R0, 0x0 ;  /* 0x0000000000007802 */ /* 0x000fd60000000f00 */
[----:B------:R-:W-:Y:S05]  /*0620*/  @!P0 BRA `(.L_x_11) ;  /* 0x0000000000188947 */ /* 0x000fea0003800000 */
[----:B------:R-:W-:-:S07]  /*0630*/  IADD3 R4, PT, PT, -R4, RZ, RZ ;  /* 0x000000ff04047210 */ /* 0x000fce0007ffe1ff */
.L_x_12:
[----:B------:R-:W-:Y:S01]  /*0640*/  IADD3 R4, PT, PT, R4, 0x1, RZ ;  /* 0x0000000104047810 */ /* 0x000fe20007ffe0ff */
[----:B------:R-:W-:Y:S02]  /*0650*/  IMAD R3, R3, R8, RZ ;  /* 0x0000000803037224 */ /* 0x000fe400078e02ff */
[----:B------:R-:W-:Y:S01]  /*0660*/  VIADD R8, R8, 0x1 ;  /* 0x0000000108087836 */ /* 0x000fe20000000000 */
[----:B------:R-:W-:-:S13]  /*0670*/  ISETP.NE.AND P0, PT, R4, RZ, PT ;  /* 0x000000ff0400720c */ /* 0x000fda0003f05270 */
[----:B------:R-:W-:Y:S05]  /*0680*/  @P0 BRA `(.L_x_12) ;  /* 0xfffffffc00ec0947 */ /* 0x000fea000383ffff */
.L_x_11:
[----:B------:R-:W-:Y:S05]  /*0690*/  BSYNC.RECONVERGENT B0 ;  /* 0x0000000000007941 */ /* 0x000fea0003800200 */
.L_x_10:
[----:B------:R0:W1:Y:S01]  /*06a0*/  LDC.64 R8, c[0x4][R0] ;  /* 0x0100000000087b82 */ /* 0x0000620000000a00 */
[----:B------:R0:W-:Y:S01]  /*06b0*/  STL.64 [R1], R2 ;  /* 0x0000000201007387 */ /* 0x0001e20000100a00 */
[----:B------:R-:W2:Y:S02]  /*06c0*/  LDCU.64 UR4, c[0x4][0x8] ;  /* 0x01000100ff0477ac */ /* 0x000ea40008000a00 */
[----:B--2---:R-:W-:Y:S02]  /*06d0*/  MOV R4, UR4 ;  /* 0x0000000400047c02 */ /* 0x004fe40008000f00 */
[----:B0-----:R-:W-:-:S07]  /*06e0*/  MOV R5, UR5 ;  /* 0x0000000500057c02 */ /* 0x001fce0008000f00 */
[----:B------:R-:W-:-:S07]  /*06f0*/  LEPC R20, `(.L_x_13) ;  /* 0x000000001014794e */ /* 0x000fce0000000000 */
[----:B-1----:R-:W-:Y:S05]  /*0700*/  CALL.ABS.NOINC R8 ;  /* 0x0000000008007343 */ /* 0x002fea0003c00000 */
.L_x_13:
[----:B------:R-:W-:Y:S05]  /*0710*/  EXIT ;  /* 0x000000000000794d */ /* 0x000fea0003800000 */
.L_x_14:
[----:B------:R-:W-:-:S00]  /*0720*/  BRA `(.L_x_14) ;  /* 0xfffffffc00fc7947 */ /* 0x000fc0000383ffff */
[----:B------:R-:W-:-:S00]  /*0730*/  NOP ;  /* 0x0000000000007918 */ /* 0x000fc00000000000 */
        /* <DEDUP_REMOVED lines=12> */
.L_x_15:


//--------------------- .nv.global.init           --------------------------
	.section	.nv.global.init,"aw",@progbits
.nv.global.init:
	.type		$str,@object
	.size		$str,(.L_0 - $str)
$str:
        /*0000*/ 	.byte	0x25, 0x64, 0x21, 0x3d, 0x25, 0x64, 0x0a, 0x00
.L_0:


//--------------------- .nv.shared.reserved.0     --------------------------
	.section	.nv.shared.reserved.0,"aw",@nobits
	.weak		__nv_reservedSMEM_offset_0_alias
	.size		__nv_reservedSMEM_offset_0_alias, 0, 64
	.other		__nv_reservedSMEM_offset_0_alias,@"STO_CUDA_RESERVED_SHARED STV_DEFAULT"
__nv_reservedSMEM_offset_0_alias:
	.zero		0
	.zero		64


//--------------------- .nv.constant0._Z15factorialKernelv --------------------------
	.section	.nv.constant0._Z15factorialKernelv,"a",@progbits
	.sectionflags	@""
	.align	4
.nv.constant0._Z15factorialKernelv:
	.zero		896


//--------------------- SYMBOLS --------------------------

	.type		.nv.reservedSmem.offset0,@object
	.size		.nv.reservedSmem.offset0,0x4
	.type		vprintf,@function
